//
// Generated by NVIDIA NVVM Compiler
//
// Compiler Build ID: CL-36424714
// Cuda compilation tools, release 13.0, V13.0.88
// Based on NVVM 20.0.0
//

.version 9.0
.target sm_100
.address_size 64

	// .globl	_Z18reverseArrayGlobalPfS_i
// _ZZ18reverseArraySharedPfS_iE10sharedData has been demoted
// _ZZ18sumReductionSharedPfS_iE10sharedData has been demoted

.visible .entry _Z18reverseArrayGlobalPfS_i(
	.param .u64 .ptr .align 1 _Z18reverseArrayGlobalPfS_i_param_0,
	.param .u64 .ptr .align 1 _Z18reverseArrayGlobalPfS_i_param_1,
	.param .u32 _Z18reverseArrayGlobalPfS_i_param_2
)
{
	.reg .pred 	%p<2>;
	.reg .b32 	%r<8>;
	.reg .b32 	%f<2>;
	.reg .b64 	%rd<9>;

	ld.param.u64 	%rd1, [_Z18reverseArrayGlobalPfS_i_param_0];
	ld.param.u64 	%rd2, [_Z18reverseArrayGlobalPfS_i_param_1];
	ld.param.u32 	%r2, [_Z18reverseArrayGlobalPfS_i_param_2];
	mov.u32 	%r3, %ctaid.x;
	mov.u32 	%r4, %ntid.x;
	mov.u32 	%r5, %tid.x;
	mad.lo.s32 	%r1, %r3, %r4, %r5;
	setp.ge.s32 	%p1, %r1, %r2;
	@%p1 bra 	$L__BB0_2;
	cvta.to.global.u64 	%rd3, %rd1;
	cvta.to.global.u64 	%rd4, %rd2;
	not.b32 	%r6, %r1;
	add.s32 	%r7, %r2, %r6;
	mul.wide.s32 	%rd5, %r7, 4;
	add.s64 	%rd6, %rd3, %rd5;
	ld.global.f32 	%f1, [%rd6];
	mul.wide.s32 	%rd7, %r1, 4;
	add.s64 	%rd8, %rd4, %rd7;
	st.global.f32 	[%rd8], %f1;
$L__BB0_2:
	ret;

}
	// .globl	_Z18reverseArraySharedPfS_i
.visible .entry _Z18reverseArraySharedPfS_i(
	.param .u64 .ptr .align 1 _Z18reverseArraySharedPfS_i_param_0,
	.param .u64 .ptr .align 1 _Z18reverseArraySharedPfS_i_param_1,
	.param .u32 _Z18reverseArraySharedPfS_i_param_2
)
{
	.reg .pred 	%p<3>;
	.reg .b32 	%r<16>;
	.reg .b32 	%f<4>;
	.reg .b64 	%rd<12>;
	// demoted variable
	.shared .align 4 .b8 _ZZ18reverseArraySharedPfS_iE10sharedData[1024];
	ld.param.u64 	%rd3, [_Z18reverseArraySharedPfS_i_param_0];
	ld.param.u64 	%rd4, [_Z18reverseArraySharedPfS_i_param_1];
	ld.param.u32 	%r6, [_Z18reverseArraySharedPfS_i_param_2];
	cvta.to.global.u64 	%rd1, %rd4;
	cvta.to.global.u64 	%rd2, %rd3;
	mov.u32 	%r1, %tid.x;
	mov.u32 	%r2, %ctaid.x;
	mov.u32 	%r3, %ntid.x;
	mad.lo.s32 	%r4, %r2, %r3, %r1;
	setp.ge.s32 	%p1, %r4, %r6;
	@%p1 bra 	$L__BB1_4;
	not.b32 	%r7, %r4;
	add.s32 	%r5, %r6, %r7;
	div.u32 	%r8, %r5, %r3;
	setp.ne.s32 	%p2, %r8, %r2;
	@%p2 bra 	$L__BB1_3;
	mul.wide.s32 	%rd9, %r4, 4;
	add.s64 	%rd10, %rd2, %rd9;
	ld.global.f32 	%f2, [%rd10];
	shl.b32 	%r9, %r1, 2;
	mov.u32 	%r10, _ZZ18reverseArraySharedPfS_iE10sharedData;
	add.s32 	%r11, %r10, %r9;
	st.shared.f32 	[%r11], %f2;
	bar.sync 	0;
	not.b32 	%r12, %r1;
	add.s32 	%r13, %r3, %r12;
	shl.b32 	%r14, %r13, 2;
	add.s32 	%r15, %r10, %r14;
	ld.shared.f32 	%f3, [%r15];
	add.s64 	%rd11, %rd1, %rd9;
	st.global.f32 	[%rd11], %f3;
	bra.uni 	$L__BB1_4;
$L__BB1_3:
	mul.wide.s32 	%rd5, %r5, 4;
	add.s64 	%rd6, %rd2, %rd5;
	ld.global.f32 	%f1, [%rd6];
	mul.wide.s32 	%rd7, %r4, 4;
	add.s64 	%rd8, %rd1, %rd7;
	st.global.f32 	[%rd8], %f1;
$L__BB1_4:
	ret;

}
	// .globl	_Z18sumReductionGlobalPfS_i
.visible .entry _Z18sumReductionGlobalPfS_i(
	.param .u64 .ptr .align 1 _Z18sumReductionGlobalPfS_i_param_0,
	.param .u64 .ptr .align 1 _Z18sumReductionGlobalPfS_i_param_1,
	.param .u32 _Z18sumReductionGlobalPfS_i_param_2
)
{
	.reg .pred 	%p<9>;
	.reg .b32 	%r<11>;
	.reg .b32 	%f<13>;
	.reg .b64 	%rd<11>;

	ld.param.u64 	%rd3, [_Z18sumReductionGlobalPfS_i_param_0];
	ld.param.u64 	%rd2, [_Z18sumReductionGlobalPfS_i_param_1];
	ld.param.u32 	%r7, [_Z18sumReductionGlobalPfS_i_param_2];
	cvta.to.global.u64 	%rd4, %rd3;
	mov.u32 	%r1, %ctaid.x;
	mov.u32 	%r10, %ntid.x;
	mov.u32 	%r3, %tid.x;
	mad.lo.s32 	%r4, %r1, %r10, %r3;
	setp.ge.s32 	%p1, %r4, %r7;
	mul.wide.s32 	%rd5, %r4, 4;
	add.s64 	%rd1, %rd4, %rd5;
	mov.f32 	%f11, 0f00000000;
	@%p1 bra 	$L__BB2_2;
	ld.global.f32 	%f11, [%rd1];
$L__BB2_2:
	setp.lt.u32 	%p2, %r10, 2;
	@%p2 bra 	$L__BB2_8;
$L__BB2_3:
	shr.u32 	%r6, %r10, 1;
	bar.sync 	0;
	setp.ge.u32 	%p3, %r3, %r6;
	add.s32 	%r8, %r6, %r4;
	setp.ge.s32 	%p4, %r8, %r7;
	or.pred  	%p5, %p3, %p4;
	@%p5 bra 	$L__BB2_5;
	shl.b32 	%r9, %r6, 2;
	cvt.u64.u32 	%rd6, %r9;
	add.s64 	%rd7, %rd1, %rd6;
	ld.global.f32 	%f8, [%rd7];
	add.f32 	%f11, %f11, %f8;
$L__BB2_5:
	setp.ge.u32 	%p6, %r3, %r6;
	@%p6 bra 	$L__BB2_7;
	st.global.f32 	[%rd1], %f11;
$L__BB2_7:
	setp.gt.u32 	%p7, %r10, 3;
	mov.u32 	%r10, %r6;
	@%p7 bra 	$L__BB2_3;
$L__BB2_8:
	setp.ne.s32 	%p8, %r3, 0;
	@%p8 bra 	$L__BB2_10;
	cvta.to.global.u64 	%rd8, %rd2;
	mul.wide.u32 	%rd9, %r1, 4;
	add.s64 	%rd10, %rd8, %rd9;
	st.global.f32 	[%rd10], %f11;
$L__BB2_10:
	ret;

}
	// .globl	_Z18sumReductionSharedPfS_i
.visible .entry _Z18sumReductionSharedPfS_i(
	.param .u64 .ptr .align 1 _Z18sumReductionSharedPfS_i_param_0,
	.param .u64 .ptr .align 1 _Z18sumReductionSharedPfS_i_param_1,
	.param .u32 _Z18sumReductionSharedPfS_i_param_2
)
{
	.reg .pred 	%p<6>;
	.reg .b32 	%r<14>;
	.reg .b32 	%f<9>;
	.reg .b64 	%rd<9>;
	// demoted variable
	.shared .align 4 .b8 _ZZ18sumReductionSharedPfS_iE10sharedData[1024];
	ld.param.u64 	%rd1, [_Z18sumReductionSharedPfS_i_param_0];
	ld.param.u64 	%rd2, [_Z18sumReductionSharedPfS_i_param_1];
	ld.param.u32 	%r8, [_Z18sumReductionSharedPfS_i_param_2];
	mov.u32 	%r1, %ctaid.x;
	mov.u32 	%r13, %ntid.x;
	mov.u32 	%r3, %tid.x;
	mad.lo.s32 	%r4, %r1, %r13, %r3;
	setp.ge.s32 	%p1, %r4, %r8;
	mov.f32 	%f8, 0f00000000;
	@%p1 bra 	$L__BB3_2;
	cvta.to.global.u64 	%rd3, %rd1;
	mul.wide.s32 	%rd4, %r4, 4;
	add.s64 	%rd5, %rd3, %rd4;
	ld.global.f32 	%f8, [%rd5];
$L__BB3_2:
	shl.b32 	%r9, %r3, 2;
	mov.u32 	%r10, _ZZ18sumReductionSharedPfS_iE10sharedData;
	add.s32 	%r5, %r10, %r9;
	st.shared.f32 	[%r5], %f8;
	bar.sync 	0;
	setp.lt.u32 	%p2, %r13, 2;
	@%p2 bra 	$L__BB3_6;
$L__BB3_3:
	shr.u32 	%r7, %r13, 1;
	setp.ge.u32 	%p3, %r3, %r7;
	@%p3 bra 	$L__BB3_5;
	shl.b32 	%r11, %r7, 2;
	add.s32 	%r12, %r5, %r11;
	ld.shared.f32 	%f4, [%r12];
	ld.shared.f32 	%f5, [%r5];
	add.f32 	%f6, %f4, %f5;
	st.shared.f32 	[%r5], %f6;
$L__BB3_5:
	bar.sync 	0;
	setp.gt.u32 	%p4, %r13, 3;
	mov.u32 	%r13, %r7;
	@%p4 bra 	$L__BB3_3;
$L__BB3_6:
	setp.ne.s32 	%p5, %r3, 0;
	@%p5 bra 	$L__BB3_8;
	ld.shared.f32 	%f7, [_ZZ18sumReductionSharedPfS_iE10sharedData];
	cvta.to.global.u64 	%rd6, %rd2;
	mul.wide.u32 	%rd7, %r1, 4;
	add.s64 	%rd8, %rd6, %rd7;
	st.global.f32 	[%rd8], %f7;
$L__BB3_8:
	ret;

}


// ===== COMPILED SASS (sm_100) =====

	.target	sm_100

	.elftype	@"ET_EXEC"


//--------------------- .note.nv.tkinfo           --------------------------
	.section	.note.nv.tkinfo,"",@"SHT_NOTE"
	.sectionflags	@"SHF_NOTE_NV_TKINFO"
	.tkinfo
        /*0018*/ 	.word	0x00000002
        /*0030*/ 	.string	""
        /*0030*/ 	.string	"ptxas"
        /*0030*/ 	.string	"Cuda compilation tools, release 13.0, V13.0.88"
        /*0030*/ 	.string	"Build cuda_13.0.r13.0/compiler.36424714_0"
        /*0030*/ 	.string	"-arch sm_100 -m 64 "



//--------------------- .note.nv.cuinfo           --------------------------
	.section	.note.nv.cuinfo,"",@"SHT_NOTE"
	.sectionflags	@"SHF_NOTE_NV_CUINFO"
        /*0018*/ 	.short	0x0002
        /*001a*/ 	.short	0x0064
        /*001c*/ 	.short	0x0082
	.zero		2


//--------------------- .nv.info                  --------------------------
	.section	.nv.info,"",@"SHT_CUDA_INFO"
	.align	4


	//----- nvinfo : EIATTR_REGCOUNT
	.align		4
        /*0000*/ 	.byte	0x04, 0x2f
        /*0002*/ 	.short	(.L_1 - .L_0)
	.align		4
.L_0:
        /*0004*/ 	.word	index@(_Z18reverseArrayGlobalPfS_i)
        /*0008*/ 	.word	0x0000000a


	//----- nvinfo : EIATTR_FRAME_SIZE
	.align		4
.L_1:
        /*000c*/ 	.byte	0x04, 0x11
        /*000e*/ 	.short	(.L_3 - .L_2)
	.align		4
.L_2:
        /*0010*/ 	.word	index@(_Z18reverseArrayGlobalPfS_i)
        /*0014*/ 	.word	0x00000000


	//----- nvinfo : EIATTR_REGCOUNT
	.align		4
.L_3:
        /*0018*/ 	.byte	0x04, 0x2f
        /*001a*/ 	.short	(.L_5 - .L_4)
	.align		4
.L_4:
        /*001c*/ 	.word	index@(_Z18reverseArraySharedPfS_i)
        /*0020*/ 	.word	0x0000000f


	//----- nvinfo : EIATTR_FRAME_SIZE
	.align		4
.L_5:
        /*0024*/ 	.byte	0x04, 0x11
        /*0026*/ 	.short	(.L_7 - .L_6)
	.align		4
.L_6:
        /*0028*/ 	.word	index@(_Z18reverseArraySharedPfS_i)
        /*002c*/ 	.word	0x00000000


	//----- nvinfo : EIATTR_REGCOUNT
	.align		4
.L_7:
        /*0030*/ 	.byte	0x04, 0x2f
        /*0032*/ 	.short	(.L_9 - .L_8)
	.align		4
.L_8:
        /*0034*/ 	.word	index@(_Z18sumReductionGlobalPfS_i)
        /*0038*/ 	.word	0x00000010


	//----- nvinfo : EIATTR_FRAME_SIZE
	.align		4
.L_9:
        /*003c*/ 	.byte	0x04, 0x11
        /*003e*/ 	.short	(.L_11 - .L_10)
	.align		4
.L_10:
        /*0040*/ 	.word	index@(_Z18sumReductionGlobalPfS_i)
        /*0044*/ 	.word	0x00000000


	//----- nvinfo : EIATTR_REGCOUNT
	.align		4
.L_11:
        /*0048*/ 	.byte	0x04, 0x2f
        /*004a*/ 	.short	(.L_13 - .L_12)
	.align		4
.L_12:
        /*004c*/ 	.word	index@(_Z18sumReductionSharedPfS_i)
        /*0050*/ 	.word	0x0000000b


	//----- nvinfo : EIATTR_FRAME_SIZE
	.align		4
.L_13:
        /*0054*/ 	.byte	0x04, 0x11
        /*0056*/ 	.short	(.L_15 - .L_14)
	.align		4
.L_14:
        /*0058*/ 	.word	index@(_Z18sumReductionSharedPfS_i)
        /*005c*/ 	.word	0x00000000


	//----- nvinfo : EIATTR_MIN_STACK_SIZE
	.align		4
.L_15:
        /*0060*/ 	.byte	0x04, 0x12
        /*0062*/ 	.short	(.L_17 - .L_16)
	.align		4
.L_16:
        /*0064*/ 	.word	index@(_Z18sumReductionSharedPfS_i)
        /*0068*/ 	.word	0x00000000


	//----- nvinfo : EIATTR_MIN_STACK_SIZE
	.align		4
.L_17:
        /*006c*/ 	.byte	0x04, 0x12
        /*006e*/ 	.short	(.L_19 - .L_18)
	.align		4
.L_18:
        /*0070*/ 	.word	index@(_Z18sumReductionGlobalPfS_i)
        /*0074*/ 	.word	0x00000000


	//----- nvinfo : EIATTR_MIN_STACK_SIZE
	.align		4
.L_19:
        /*0078*/ 	.byte	0x04, 0x12
        /*007a*/ 	.short	(.L_21 - .L_20)
	.align		4
.L_20:
        /*007c*/ 	.word	index@(_Z18reverseArraySharedPfS_i)
        /*0080*/ 	.word	0x00000000


	//----- nvinfo : EIATTR_MIN_STACK_SIZE
	.align		4
.L_21:
        /*0084*/ 	.byte	0x04, 0x12
        /*0086*/ 	.short	(.L_23 - .L_22)
	.align		4
.L_22:
        /*0088*/ 	.word	index@(_Z18reverseArrayGlobalPfS_i)
        /*008c*/ 	.word	0x00000000
.L_23:


//--------------------- .nv.compat                --------------------------
	.section	.nv.compat,"",@"SHT_CUDA_COMPAT_INFO"
	.align	4
        /*0000*/ 	.byte	0x02, 0x09, 0x00, 0x00, 0x02, 0x02, 0x01, 0x00, 0x02, 0x05, 0x05, 0x00, 0x03, 0x07, 0x01, 0x01
        /*0010*/ 	.byte	0x02, 0x03, 0x00, 0x00, 0x02, 0x06, 0x01, 0x00, 0x04, 0x0b, 0x08, 0x00, 0x09, 0x00, 0x00, 0x00
        /*0020*/ 	.byte	0x00, 0x00, 0x00, 0x00


//--------------------- .nv.info._Z18sumReductionSharedPfS_i --------------------------
	.section	.nv.info._Z18sumReductionSharedPfS_i,"",@"SHT_CUDA_INFO"
	.sectionflags	@""
	.align	4


	//----- nvinfo : EIATTR_CUDA_API_VERSION
	.align		4
        /*0000*/ 	.byte	0x04, 0x37
        /*0002*/ 	.short	(.L_25 - .L_24)
.L_24:
        /*0004*/ 	.word	0x00000082


	//----- nvinfo : EIATTR_KPARAM_INFO
	.align		4
.L_25:
        /*0008*/ 	.byte	0x04, 0x17
        /*000a*/ 	.short	(.L_27 - .L_26)
.L_26:
        /*000c*/ 	.word	0x00000000
        /*0010*/ 	.short	0x0002
        /*0012*/ 	.short	0x0010
        /*0014*/ 	.byte	0x00, 0xf0, 0x11, 0x00


	//----- nvinfo : EIATTR_KPARAM_INFO
	.align		4
.L_27:
        /*0018*/ 	.byte	0x04, 0x17
        /*001a*/ 	.short	(.L_29 - .L_28)
.L_28:
        /*001c*/ 	.word	0x00000000
        /*0020*/ 	.short	0x0001
        /*0022*/ 	.short	0x0008
        /*0024*/ 	.byte	0x00, 0xf5, 0x21, 0x00


	//----- nvinfo : EIATTR_KPARAM_INFO
	.align		4
.L_29:
        /*0028*/ 	.byte	0x04, 0x17
        /*002a*/ 	.short	(.L_31 - .L_30)
.L_30:
        /*002c*/ 	.word	0x00000000
        /*0030*/ 	.short	0x0000
        /*0032*/ 	.short	0x0000
        /*0034*/ 	.byte	0x00, 0xf5, 0x21, 0x00


	//----- nvinfo : EIATTR_SPARSE_MMA_MASK
	.align		4
.L_31:
        /*0038*/ 	.byte	0x03, 0x50
        /*003a*/ 	.short	0x0000


	//----- nvinfo : EIATTR_MAXREG_COUNT
	.align		4
        /*003c*/ 	.byte	0x03, 0x1b
        /*003e*/ 	.short	0x00ff


	//----- nvinfo : EIATTR_NUM_BARRIERS
	.align		4
        /*0040*/ 	.byte	0x02, 0x4c
        /*0042*/ 	.byte	0x01
	.zero		1


	//----- nvinfo : EIATTR_MERCURY_ISA_VERSION
	.align		4
        /*0044*/ 	.byte	0x03, 0x5f
        /*0046*/ 	.short	0x0101


	//----- nvinfo : EIATTR_VRC_CTA_INIT_COUNT
	.align		4
        /*0048*/ 	.byte	0x02, 0x4a
	.zero		1
	.zero		1


	//----- nvinfo : EIATTR_EXIT_INSTR_OFFSETS
	.align		4
        /*004c*/ 	.byte	0x04, 0x1c
        /*004e*/ 	.short	(.L_33 - .L_32)


	//   ....[0]....
.L_32:
        /*0050*/ 	.word	0x00000210


	//   ....[1]....
        /*0054*/ 	.word	0x00000290


	//----- nvinfo : EIATTR_CBANK_PARAM_SIZE
	.align		4
.L_33:
        /*0058*/ 	.byte	0x03, 0x19
        /*005a*/ 	.short	0x0014


	//----- nvinfo : EIATTR_PARAM_CBANK
	.align		4
        /*005c*/ 	.byte	0x04, 0x0a
        /*005e*/ 	.short	(.L_35 - .L_34)
	.align		4
.L_34:
        /*0060*/ 	.word	index@(.nv.constant0._Z18sumReductionSharedPfS_i)
        /*0064*/ 	.short	0x0380
        /*0066*/ 	.short	0x0014


	//----- nvinfo : EIATTR_SW_WAR
	.align		4
.L_35:
        /*0068*/ 	.byte	0x04, 0x36
        /*006a*/ 	.short	(.L_37 - .L_36)
.L_36:
        /*006c*/ 	.word	0x00000008
.L_37:


//--------------------- .nv.info._Z18sumReductionGlobalPfS_i --------------------------
	.section	.nv.info._Z18sumReductionGlobalPfS_i,"",@"SHT_CUDA_INFO"
	.sectionflags	@""
	.align	4


	//----- nvinfo : EIATTR_CUDA_API_VERSION
	.align		4
        /*0000*/ 	.byte	0x04, 0x37
        /*0002*/ 	.short	(.L_39 - .L_38)
.L_38:
        /*0004*/ 	.word	0x00000082


	//----- nvinfo : EIATTR_KPARAM_INFO
	.align		4
.L_39:
        /*0008*/ 	.byte	0x04, 0x17
        /*000a*/ 	.short	(.L_41 - .L_40)
.L_40:
        /*000c*/ 	.word	0x00000000
        /*0010*/ 	.short	0x0002
        /*0012*/ 	.short	0x0010
        /*0014*/ 	.byte	0x00, 0xf0, 0x11, 0x00


	//----- nvinfo : EIATTR_KPARAM_INFO
	.align		4
.L_41:
        /*0018*/ 	.byte	0x04, 0x17
        /*001a*/ 	.short	(.L_43 - .L_42)
.L_42:
        /*001c*/ 	.word	0x00000000
        /*0020*/ 	.short	0x0001
        /*0022*/ 	.short	0x0008
        /*0024*/ 	.byte	0x00, 0xf5, 0x21, 0x00


	//----- nvinfo : EIATTR_KPARAM_INFO
	.align		4
.L_43:
        /*0028*/ 	.byte	0x04, 0x17
        /*002a*/ 	.short	(.L_45 - .L_44)
.L_44:
        /*002c*/ 	.word	0x00000000
        /*0030*/ 	.short	0x0000
        /*0032*/ 	.short	0x0000
        /*0034*/ 	.byte	0x00, 0xf5, 0x21, 0x00


	//----- nvinfo : EIATTR_SPARSE_MMA_MASK
	.align		4
.L_45:
        /*0038*/ 	.byte	0x03, 0x50
        /*003a*/ 	.short	0x0000


	//----- nvinfo : EIATTR_MAXREG_COUNT
	.align		4
        /*003c*/ 	.byte	0x03, 0x1b
        /*003e*/ 	.short	0x00ff


	//----- nvinfo : EIATTR_NUM_BARRIERS
	.align		4
        /*0040*/ 	.byte	0x02, 0x4c
        /*0042*/ 	.byte	0x01
	.zero		1


	//----- nvinfo : EIATTR_MERCURY_ISA_VERSION
	.align		4
        /*0044*/ 	.byte	0x03, 0x5f
        /*0046*/ 	.short	0x0101


	//----- nvinfo : EIATTR_VRC_CTA_INIT_COUNT
	.align		4
        /*0048*/ 	.byte	0x02, 0x4a
	.zero		1
	.zero		1


	//----- nvinfo : EIATTR_EXIT_INSTR_OFFSETS
	.align		4
        /*004c*/ 	.byte	0x04, 0x1c
        /*004e*/ 	.short	(.L_47 - .L_46)


	//   ....[0]....
.L_46:
        /*0050*/ 	.word	0x00000250


	//   ....[1]....
        /*0054*/ 	.word	0x00000290


	//----- nvinfo : EIATTR_CRS_STACK_SIZE
	.align		4
.L_47:
        /*0058*/ 	.byte	0x04, 0x1e
        /*005a*/ 	.short	(.L_49 - .L_48)
.L_48:
        /*005c*/ 	.word	0x00000000


	//----- nvinfo : EIATTR_CBANK_PARAM_SIZE
	.align		4
.L_49:
        /*0060*/ 	.byte	0x03, 0x19
        /*0062*/ 	.short	0x0014


	//----- nvinfo : EIATTR_PARAM_CBANK
	.align		4
        /*0064*/ 	.byte	0x04, 0x0a
        /*0066*/ 	.short	(.L_51 - .L_50)
	.align		4
.L_50:
        /*0068*/ 	.word	index@(.nv.constant0._Z18sumReductionGlobalPfS_i)
        /*006c*/ 	.short	0x0380
        /*006e*/ 	.short	0x0014


	//----- nvinfo : EIATTR_SW_WAR
	.align		4
.L_51:
        /*0070*/ 	.byte	0x04, 0x36
        /*0072*/ 	.short	(.L_53 - .L_52)
.L_52:
        /*0074*/ 	.word	0x00000008
.L_53:


//--------------------- .nv.info._Z18reverseArraySharedPfS_i --------------------------
	.section	.nv.info._Z18reverseArraySharedPfS_i,"",@"SHT_CUDA_INFO"
	.sectionflags	@""
	.align	4


	//----- nvinfo : EIATTR_CUDA_API_VERSION
	.align		4
        /*0000*/ 	.byte	0x04, 0x37
        /*0002*/ 	.short	(.L_55 - .L_54)
.L_54:
        /*0004*/ 	.word	0x00000082


	//----- nvinfo : EIATTR_KPARAM_INFO
	.align		4
.L_55:
        /*0008*/ 	.byte	0x04, 0x17
        /*000a*/ 	.short	(.L_57 - .L_56)
.L_56:
        /*000c*/ 	.word	0x00000000
        /*0010*/ 	.short	0x0002
        /*0012*/ 	.short	0x0010
        /*0014*/ 	.byte	0x00, 0xf0, 0x11, 0x00


	//----- nvinfo : EIATTR_KPARAM_INFO
	.align		4
.L_57:
        /*0018*/ 	.byte	0x04, 0x17
        /*001a*/ 	.short	(.L_59 - .L_58)
.L_58:
        /*001c*/ 	.word	0x00000000
        /*0020*/ 	.short	0x0001
        /*0022*/ 	.short	0x0008
        /*0024*/ 	.byte	0x00, 0xf5, 0x21, 0x00


	//----- nvinfo : EIATTR_KPARAM_INFO
	.align		4
.L_59:
        /*0028*/ 	.byte	0x04, 0x17
        /*002a*/ 	.short	(.L_61 - .L_60)
.L_60:
        /*002c*/ 	.word	0x00000000
        /*0030*/ 	.short	0x0000
        /*0032*/ 	.short	0x0000
        /*0034*/ 	.byte	0x00, 0xf5, 0x21, 0x00


	//----- nvinfo : EIATTR_SPARSE_MMA_MASK
	.align		4
.L_61:
        /*0038*/ 	.byte	0x03, 0x50
        /*003a*/ 	.short	0x0000


	//----- nvinfo : EIATTR_MAXREG_COUNT
	.align		4
        /*003c*/ 	.byte	0x03, 0x1b
        /*003e*/ 	.short	0x00ff


	//----- nvinfo : EIATTR_NUM_BARRIERS
	.align		4
        /*0040*/ 	.byte	0x02, 0x4c
        /*0042*/ 	.byte	0x01
	.zero		1


	//----- nvinfo : EIATTR_MERCURY_ISA_VERSION
	.align		4
        /*0044*/ 	.byte	0x03, 0x5f
        /*0046*/ 	.short	0x0101


	//----- nvinfo : EIATTR_VRC_CTA_INIT_COUNT
	.align		4
        /*0048*/ 	.byte	0x02, 0x4a
	.zero		1
	.zero		1


	//----- nvinfo : EIATTR_EXIT_INSTR_OFFSETS
	.align		4
        /*004c*/ 	.byte	0x04, 0x1c
        /*004e*/ 	.short	(.L_63 - .L_62)


	//   ....[0]....
.L_62:
        /*0050*/ 	.word	0x00000070


	//   ....[1]....
        /*0054*/ 	.word	0x00000300


	//   ....[2]....
        /*0058*/ 	.word	0x00000370


	//----- nvinfo : EIATTR_CRS_STACK_SIZE
	.align		4
.L_63:
        /*005c*/ 	.byte	0x04, 0x1e
        /*005e*/ 	.short	(.L_65 - .L_64)
.L_64:
        /*0060*/ 	.word	0x00000000


	//----- nvinfo : EIATTR_CBANK_PARAM_SIZE
	.align		4
.L_65:
        /*0064*/ 	.byte	0x03, 0x19
        /*0066*/ 	.short	0x0014


	//----- nvinfo : EIATTR_PARAM_CBANK
	.align		4
        /*0068*/ 	.byte	0x04, 0x0a
        /*006a*/ 	.short	(.L_67 - .L_66)
	.align		4
.L_66:
        /*006c*/ 	.word	index@(.nv.constant0._Z18reverseArraySharedPfS_i)
        /*0070*/ 	.short	0x0380
        /*0072*/ 	.short	0x0014


	//----- nvinfo : EIATTR_SW_WAR
	.align		4
.L_67:
        /*0074*/ 	.byte	0x04, 0x36
        /*0076*/ 	.short	(.L_69 - .L_68)
.L_68:
        /*0078*/ 	.word	0x00000008
.L_69:


//--------------------- .nv.info._Z18reverseArrayGlobalPfS_i --------------------------
	.section	.nv.info._Z18reverseArrayGlobalPfS_i,"",@"SHT_CUDA_INFO"
	.sectionflags	@""
	.align	4


	//----- nvinfo : EIATTR_CUDA_API_VERSION
	.align		4
        /*0000*/ 	.byte	0x04, 0x37
        /*0002*/ 	.short	(.L_71 - .L_70)
.L_70:
        /*0004*/ 	.word	0x00000082


	//----- nvinfo : EIATTR_KPARAM_INFO
	.align		4
.L_71:
        /*0008*/ 	.byte	0x04, 0x17
        /*000a*/ 	.short	(.L_73 - .L_72)
.L_72:
        /*000c*/ 	.word	0x00000000
        /*0010*/ 	.short	0x0002
        /*0012*/ 	.short	0x0010
        /*0014*/ 	.byte	0x00, 0xf0, 0x11, 0x00


	//----- nvinfo : EIATTR_KPARAM_INFO
	.align		4
.L_73:
        /*0018*/ 	.byte	0x04, 0x17
        /*001a*/ 	.short	(.L_75 - .L_74)
.L_74:
        /*001c*/ 	.word	0x00000000
        /*0020*/ 	.short	0x0001
        /*0022*/ 	.short	0x0008
        /*0024*/ 	.byte	0x00, 0xf5, 0x21, 0x00


	//----- nvinfo : EIATTR_KPARAM_INFO
	.align		4
.L_75:
        /*0028*/ 	.byte	0x04, 0x17
        /*002a*/ 	.short	(.L_77 - .L_76)
.L_76:
        /*002c*/ 	.word	0x00000000
        /*0030*/ 	.short	0x0000
        /*0032*/ 	.short	0x0000
        /*0034*/ 	.byte	0x00, 0xf5, 0x21, 0x00


	//----- nvinfo : EIATTR_SPARSE_MMA_MASK
	.align		4
.L_77:
        /*0038*/ 	.byte	0x03, 0x50
        /*003a*/ 	.short	0x0000


	//----- nvinfo : EIATTR_MAXREG_COUNT
	.align		4
        /*003c*/ 	.byte	0x03, 0x1b
        /*003e*/ 	.short	0x00ff


	//----- nvinfo : EIATTR_MERCURY_ISA_VERSION
	.align		4
        /*0040*/ 	.byte	0x03, 0x5f
        /*0042*/ 	.short	0x0101


	//----- nvinfo : EIATTR_VRC_CTA_INIT_COUNT
	.align		4
        /*0044*/ 	.byte	0x02, 0x4a
	.zero		1
	.zero		1


	//----- nvinfo : EIATTR_EXIT_INSTR_OFFSETS
	.align		4
        /*0048*/ 	.byte	0x04, 0x1c
        /*004a*/ 	.short	(.L_79 - .L_78)


	//   ....[0]....
.L_78:
        /*004c*/ 	.word	0x00000070


	//   ....[1]....
        /*0050*/ 	.word	0x00000110


	//----- nvinfo : EIATTR_CBANK_PARAM_SIZE
	.align		4
.L_79:
        /*0054*/ 	.byte	0x03, 0x19
        /*0056*/ 	.short	0x0014


	//----- nvinfo : EIATTR_PARAM_CBANK
	.align		4
        /*0058*/ 	.byte	0x04, 0x0a
        /*005a*/ 	.short	(.L_81 - .L_80)
	.align		4
.L_80:
        /*005c*/ 	.word	index@(.nv.constant0._Z18reverseArrayGlobalPfS_i)
        /*0060*/ 	.short	0x0380
        /*0062*/ 	.short	0x0014


	//----- nvinfo : EIATTR_SW_WAR
	.align		4
.L_81:
        /*0064*/ 	.byte	0x04, 0x36
        /*0066*/ 	.short	(.L_83 - .L_82)
.L_82:
        /*0068*/ 	.word	0x00000008
.L_83:


//--------------------- .nv.callgraph             --------------------------
	.section	.nv.callgraph,"",@"SHT_CUDA_CALLGRAPH"
	.align	4
	.sectionentsize	8
	.align		4
        /*0000*/ 	.word	0x00000000
	.align		4
        /*0004*/ 	.word	0xffffffff
	.align		4
        /*0008*/ 	.word	0x00000000
	.align		4
        /*000c*/ 	.word	0xfffffffe
	.align		4
        /*0010*/ 	.word	0x00000000
	.align		4
        /*0014*/ 	.word	0xfffffffd
	.align		4
        /*0018*/ 	.word	0x00000000
	.align		4
        /*001c*/ 	.word	0xfffffffc


//--------------------- .text._Z18sumReductionSharedPfS_i --------------------------
	.section	.text._Z18sumReductionSharedPfS_i,"ax",@progbits
	.align	128
        .global         _Z18sumReductionSharedPfS_i
        .type           _Z18sumReductionSharedPfS_i,@function
        .size           _Z18sumReductionSharedPfS_i,(.L_x_13 - _Z18sumReductionSharedPfS_i)
        .other          _Z18sumReductionSharedPfS_i,@"STO_CUDA_ENTRY STV_DEFAULT"
_Z18sumReductionSharedPfS_i:
.text._Z18sumReductionSharedPfS_i:
[----:B------:R-:W-:Y:S01]  /*0000*/  LDC R1, c[0x0][0x37c] ;  /* 0x0000df00ff017b82 */ /* 0x000fe20000000800 */
[----:B------:R-:W0:Y:S01]  /*0010*/  S2R R7, SR_CTAID.X ;  /* 0x0000000000077919 */ /* 0x000e220000002500 */
[----:B------:R-:W0:Y:S01]  /*0020*/  LDCU UR8, c[0x0][0x360] ;  /* 0x00006c00ff0877ac */ /* 0x000e220008000800 */
[----:B------:R-:W-:Y:S01]  /*0030*/  IMAD.MOV.U32 R4, RZ, RZ, RZ ;  /* 0x000000ffff047224 */ /* 0x000fe200078e00ff */
[----:B------:R-:W0:Y:S01]  /*0040*/  S2R R6, SR_TID.X ;  /* 0x0000000000067919 */ /* 0x000e220000002100 */
[----:B------:R-:W1:Y:S01]  /*0050*/  LDCU UR4, c[0x0][0x390] ;  /* 0x00007200ff0477ac */ /* 0x000e620008000800 */
[----:B------:R-:W2:Y:S01]  /*0060*/  LDCU.64 UR6, c[0x0][0x358] ;  /* 0x00006b00ff0677ac */ /* 0x000ea20008000a00 */
[----:B0-----:R-:W-:-:S05]  /*0070*/  IMAD R5, R7, UR8, R6 ;  /* 0x0000000807057c24 */ /* 0x001fca000f8e0206 */
[----:B-1----:R-:W-:-:S13]  /*0080*/  ISETP.GE.AND P0, PT, R5, UR4, PT ;  /* 0x0000000405007c0c */ /* 0x002fda000bf06270 */
[----:B------:R-:W0:Y:S02]  /*0090*/  @!P0 LDC.64 R2, c[0x0][0x380] ;  /* 0x0000e000ff028b82 */ /* 0x000e240000000a00 */
[----:B0-----:R-:W-:-:S05]  /*00a0*/  @!P0 IMAD.WIDE R2, R5, 0x4, R2 ;  /* 0x0000000405028825 */ /* 0x001fca00078e0202 */
[----:B--2---:R-:W2:Y:S01]  /*00b0*/  @!P0 LDG.E R4, desc[UR6][R2.64] ;  /* 0x0000000602048981 */ /* 0x004ea2000c1e1900 */
[----:B------:R-:W0:Y:S01]  /*00c0*/  S2UR UR5, SR_CgaCtaId ;  /* 0x00000000000579c3 */ /* 0x000e220000008800 */
[----:B------:R-:W-:Y:S01]  /*00d0*/  IMAD.U32 R0, RZ, RZ, UR8 ;  /* 0x00000008ff007e24 */ /* 0x000fe2000f8e00ff */
[----:B------:R-:W-:Y:S01]  /*00e0*/  UMOV UR4, 0x400 ;  /* 0x0000040000047882 */ /* 0x000fe20000000000 */
[----:B------:R-:W-:-:S03]  /*00f0*/  ISETP.NE.AND P0, PT, R6, RZ, PT ;  /* 0x000000ff0600720c */ /* 0x000fc60003f05270 */
[----:B------:R-:W-:Y:S01]  /*0100*/  ISETP.GE.U32.AND P1, PT, R0, 0x2, PT ;  /* 0x000000020000780c */ /* 0x000fe20003f26070 */
[----:B0-----:R-:W-:-:S06]  /*0110*/  ULEA UR4, UR5, UR4, 0x18 ;  /* 0x0000000405047291 */ /* 0x001fcc000f8ec0ff */
[----:B------:R-:W-:-:S05]  /*0120*/  LEA R5, R6, UR4, 0x2 ;  /* 0x0000000406057c11 */ /* 0x000fca000f8e10ff */
[----:B--2---:R0:W-:Y:S01]  /*0130*/  STS [R5], R4 ;  /* 0x0000000405007388 */ /* 0x0041e20000000800 */
[----:B------:R-:W-:Y:S06]  /*0140*/  BAR.SYNC.DEFER_BLOCKING 0x0 ;  /* 0x0000000000007b1d */ /* 0x000fec0000010000 */
[----:B------:R-:W-:Y:S05]  /*0150*/  @!P1 BRA `(.L_x_0) ;  /* 0x00000000002c9947 */ /* 0x000fea0003800000 */
.L_x_1:
[----:B------:R-:W-:-:S04]  /*0160*/  SHF.R.U32.HI R8, RZ, 0x1, R0 ;  /* 0x00000001ff087819 */ /* 0x000fc80000011600 */
[----:B------:R-:W-:-:S13]  /*0170*/  ISETP.GE.U32.AND P1, PT, R6, R8, PT ;  /* 0x000000080600720c */ /* 0x000fda0003f26070 */
[----:B------:R-:W-:Y:S01]  /*0180*/  @!P1 LEA R2, R8, R5, 0x2 ;  /* 0x0000000508029211 */ /* 0x000fe200078e10ff */
[----:B------:R-:W-:Y:S05]  /*0190*/  @!P1 LDS R3, [R5] ;  /* 0x0000000005039984 */ /* 0x000fea0000000800 */
[----:B------:R-:W0:Y:S02]  /*01a0*/  @!P1 LDS R2, [R2] ;  /* 0x0000000002029984 */ /* 0x000e240000000800 */
[----:B0-----:R-:W-:-:S05]  /*01b0*/  @!P1 FADD R4, R2, R3 ;  /* 0x0000000302049221 */ /* 0x001fca0000000000 */
[----:B------:R1:W-:Y:S01]  /*01c0*/  @!P1 STS [R5], R4 ;  /* 0x0000000405009388 */ /* 0x0003e20000000800 */
[----:B------:R-:W-:Y:S01]  /*01d0*/  BAR.SYNC.DEFER_BLOCKING 0x0 ;  /* 0x0000000000007b1d */ /* 0x000fe20000010000 */
[----:B------:R-:W-:Y:S01]  /*01e0*/  ISETP.GT.U32.AND P1, PT, R0, 0x3, PT ;  /* 0x000000030000780c */ /* 0x000fe20003f24070 */
[----:B------:R-:W-:-:S12]  /*01f0*/  IMAD.MOV.U32 R0, RZ, RZ, R8 ;  /* 0x000000ffff007224 */ /* 0x000fd800078e0008 */
[----:B-1----:R-:W-:Y:S05]  /*0200*/  @P1 BRA `(.L_x_1) ;  /* 0xfffffffc00d41947 */ /* 0x002fea000383ffff */
.L_x_0:
[----:B------:R-:W-:Y:S05]  /*0210*/  @P0 EXIT ;  /* 0x000000000000094d */ /* 0x000fea0003800000 */
[----:B------:R-:W1:Y:S01]  /*0220*/  S2UR UR5, SR_CgaCtaId ;  /* 0x00000000000579c3 */ /* 0x000e620000008800 */
[----:B------:R-:W-:-:S07]  /*0230*/  UMOV UR4, 0x400 ;  /* 0x0000040000047882 */ /* 0x000fce0000000000 */
[----:B------:R-:W2:Y:S01]  /*0240*/  LDC.64 R2, c[0x0][0x388] ;  /* 0x0000e200ff027b82 */ /* 0x000ea20000000a00 */
[----:B-1----:R-:W-:Y:S01]  /*0250*/  ULEA UR4, UR5, UR4, 0x18 ;  /* 0x0000000405047291 */ /* 0x002fe2000f8ec0ff */
[----:B--2---:R-:W-:-:S08]  /*0260*/  IMAD.WIDE.U32 R2, R7, 0x4, R2 ;  /* 0x0000000407027825 */ /* 0x004fd000078e0002 */
[----:B0-----:R-:W0:Y:S04]  /*0270*/  LDS R5, [UR4] ;  /* 0x00000004ff057984 */ /* 0x001e280008000800 */
[----:B0-----:R-:W-:Y:S01]  /*0280*/  STG.E desc[UR6][R2.64], R5 ;  /* 0x0000000502007986 */ /* 0x001fe2000c101906 */
[----:B------:R-:W-:Y:S05]  /*0290*/  EXIT ;  /* 0x000000000000794d */ /* 0x000fea0003800000 */
.L_x_2:
[----:B------:R-:W-:-:S00]  /*02a0*/  BRA `(.L_x_2) ;  /* 0xfffffffc00fc7947 */ /* 0x000fc0000383ffff */
[----:B------:R-:W-:-:S00]  /*02b0*/  NOP ;  /* 0x0000000000007918 */ /* 0x000fc00000000000 */
        /* <DEDUP_REMOVED lines=12> */
.L_x_13:


//--------------------- .text._Z18sumReductionGlobalPfS_i --------------------------
	.section	.text._Z18sumReductionGlobalPfS_i,"ax",@progbits
	.align	128
        .global         _Z18sumReductionGlobalPfS_i
        .type           _Z18sumReductionGlobalPfS_i,@function
        .size           _Z18sumReductionGlobalPfS_i,(.L_x_14 - _Z18sumReductionGlobalPfS_i)
        .other          _Z18sumReductionGlobalPfS_i,@"STO_CUDA_ENTRY STV_DEFAULT"
_Z18sumReductionGlobalPfS_i:
.text._Z18sumReductionGlobalPfS_i:
[----:B------:R-:W-:Y:S01]  /*0000*/  LDC R1, c[0x0][0x37c] ;  /* 0x0000df00ff017b82 */ /* 0x000fe20000000800 */
[----:B------:R-:W0:Y:S01]  /*0010*/  S2R R11, SR_CTAID.X ;  /* 0x00000000000b7919 */ /* 0x000e220000002500 */
[----:B------:R-:W1:Y:S06]  /*0020*/  LDCU UR4, c[0x0][0x360] ;  /* 0x00006c00ff0477ac */ /* 0x000e6c0008000800 */
[----:B------:R-:W2:Y:S01]  /*0030*/  LDC.64 R2, c[0x0][0x380] ;  /* 0x0000e000ff027b82 */ /* 0x000ea20000000a00 */
[----:B------:R-:W-:Y:S01]  /*0040*/  BSSY.RECONVERGENT B0, `(.L_x_3) ;  /* 0x000000c000007945 */ /* 0x000fe20003800200 */
[----:B------:R-:W0:Y:S01]  /*0050*/  S2R R6, SR_TID.X ;  /* 0x0000000000067919 */ /* 0x000e220000002100 */
[----:B------:R-:W3:Y:S01]  /*0060*/  LDCU UR5, c[0x0][0x390] ;  /* 0x00007200ff0577ac */ /* 0x000ee20008000800 */
[----:B------:R-:W-:-:S02]  /*0070*/  IMAD.MOV.U32 R9, RZ, RZ, RZ ;  /* 0x000000ffff097224 */ /* 0x000fc400078e00ff */
[----:B-1----:R-:W-:-:S05]  /*0080*/  IMAD.U32 R0, RZ, RZ, UR4 ;  /* 0x00000004ff007e24 */ /* 0x002fca000f8e00ff */
[----:B------:R-:W-:Y:S01]  /*0090*/  ISETP.GE.U32.AND P1, PT, R0, 0x2, PT ;  /* 0x000000020000780c */ /* 0x000fe20003f26070 */
[----:B0-----:R-:W-:-:S04]  /*00a0*/  IMAD R7, R11, UR4, R6 ;  /* 0x000000040b077c24 */ /* 0x001fc8000f8e0206 */
[C---:B--2---:R-:W-:Y:S01]  /*00b0*/  IMAD.WIDE R2, R7.reuse, 0x4, R2 ;  /* 0x0000000407027825 */ /* 0x044fe200078e0202 */
[----:B---3--:R-:W-:Y:S01]  /*00c0*/  ISETP.GE.AND P0, PT, R7, UR5, PT ;  /* 0x0000000507007c0c */ /* 0x008fe2000bf06270 */
[----:B------:R-:W0:-:S12]  /*00d0*/  LDCU.64 UR4, c[0x0][0x358] ;  /* 0x00006b00ff0477ac */ /* 0x000e180008000a00 */
[----:B------:R-:W-:Y:S05]  /*00e0*/  @P0 BRA `(.L_x_4) ;  /* 0x0000000000040947 */ /* 0x000fea0003800000 */
[----:B0-----:R1:W5:Y:S02]  /*00f0*/  LDG.E R9, desc[UR4][R2.64] ;  /* 0x0000000402097981 */ /* 0x001364000c1e1900 */
.L_x_4:
[----:B0-----:R-:W-:Y:S05]  /*0100*/  BSYNC.RECONVERGENT B0 ;  /* 0x0000000000007941 */ /* 0x001fea0003800200 */
.L_x_3:
[----:B------:R-:W-:Y:S05]  /*0110*/  @!P1 BRA `(.L_x_5) ;  /* 0x0000000000489947 */ /* 0x000fea0003800000 */
[----:B------:R-:W0:Y:S02]  /*0120*/  LDCU UR6, c[0x0][0x390] ;  /* 0x00007200ff0677ac */ /* 0x000e240008000800 */
.L_x_8:
[----:B------:R-:W-:Y:S01]  /*0130*/  SHF.R.U32.HI R13, RZ, 0x1, R0 ;  /* 0x00000001ff0d7819 */ /* 0x000fe20000011600 */
[----:B------:R-:W-:Y:S03]  /*0140*/  BAR.SYNC.DEFER_BLOCKING 0x0 ;  /* 0x0000000000007b1d */ /* 0x000fe60000010000 */
[----:B------:R-:W-:Y:S01]  /*0150*/  ISETP.GE.U32.AND P1, PT, R6, R13, PT ;  /* 0x0000000d0600720c */ /* 0x000fe20003f26070 */
[----:B------:R-:W-:Y:S02]  /*0160*/  IMAD.IADD R4, R7, 0x1, R13 ;  /* 0x0000000107047824 */ /* 0x000fe400078e020d */
[----:B------:R-:W-:Y:S03]  /*0170*/  BSSY.RECONVERGENT B0, `(.L_x_6) ;  /* 0x0000008000007945 */ /* 0x000fe60003800200 */
[----:B0-----:R-:W-:-:S04]  /*0180*/  ISETP.GE.AND P0, PT, R4, UR6, PT ;  /* 0x0000000604007c0c */ /* 0x001fc8000bf06270 */
[----:B------:R-:W-:-:S13]  /*0190*/  ISETP.GE.U32.OR P0, PT, R6, R13, P0 ;  /* 0x0000000d0600720c */ /* 0x000fda0000706470 */
[----:B------:R-:W-:Y:S05]  /*01a0*/  @P0 BRA `(.L_x_7) ;  /* 0x0000000000100947 */ /* 0x000fea0003800000 */
[----:B------:R-:W-:-:S05]  /*01b0*/  LEA R4, P0, R13, R2, 0x2 ;  /* 0x000000020d047211 */ /* 0x000fca00078010ff */
[----:B------:R-:W-:-:S05]  /*01c0*/  IMAD.X R5, RZ, RZ, R3, P0 ;  /* 0x000000ffff057224 */ /* 0x000fca00000e0603 */
[----:B------:R-:W2:Y:S02]  /*01d0*/  LDG.E R4, desc[UR4][R4.64] ;  /* 0x0000000404047981 */ /* 0x000ea4000c1e1900 */
[----:B--2--5:R-:W-:-:S07]  /*01e0*/  FADD R9, R9, R4 ;  /* 0x0000000409097221 */ /* 0x024fce0000000000 */
.L_x_7:
[----:B------:R-:W-:Y:S05]  /*01f0*/  BSYNC.RECONVERGENT B0 ;  /* 0x0000000000007941 */ /* 0x000fea0003800200 */
.L_x_6:
[----:B-----5:R2:W-:Y:S01]  /*0200*/  @!P1 STG.E desc[UR4][R2.64], R9 ;  /* 0x0000000902009986 */ /* 0x0205e2000c101904 */
[----:B------:R-:W-:Y:S01]  /*0210*/  ISETP.GT.U32.AND P0, PT, R0, 0x3, PT ;  /* 0x000000030000780c */ /* 0x000fe20003f04070 */
[----:B------:R-:W-:-:S12]  /*0220*/  IMAD.MOV.U32 R0, RZ, RZ, R13 ;  /* 0x000000ffff007224 */ /* 0x000fd800078e000d */
[----:B--2---:R-:W-:Y:S05]  /*0230*/  @P0 BRA `(.L_x_8) ;  /* 0xfffffffc00bc0947 */ /* 0x004fea000383ffff */
.L_x_5:
[----:B------:R-:W-:-:S13]  /*0240*/  ISETP.NE.AND P0, PT, R6, RZ, PT ;  /* 0x000000ff0600720c */ /* 0x000fda0003f05270 */
[----:B------:R-:W-:Y:S05]  /*0250*/  @P0 EXIT ;  /* 0x000000000000094d */ /* 0x000fea0003800000 */
[----:B-1----:R-:W0:Y:S02]  /*0260*/  LDC.64 R2, c[0x0][0x388] ;  /* 0x0000e200ff027b82 */ /* 0x002e240000000a00 */
[----:B0-----:R-:W-:-:S05]  /*0270*/  IMAD.WIDE.U32 R2, R11, 0x4, R2 ;  /* 0x000000040b027825 */ /* 0x001fca00078e0002 */
[----:B-----5:R-:W-:Y:S01]  /*0280*/  STG.E desc[UR4][R2.64], R9 ;  /* 0x0000000902007986 */ /* 0x020fe2000c101904 */
[----:B------:R-:W-:Y:S05]  /*0290*/  EXIT ;  /* 0x000000000000794d */ /* 0x000fea0003800000 */
.L_x_9:
        /* <DEDUP_REMOVED lines=14> */
.L_x_14:


//--------------------- .text._Z18reverseArraySharedPfS_i --------------------------
	.section	.text._Z18reverseArraySharedPfS_i,"ax",@progbits
	.align	128
        .global         _Z18reverseArraySharedPfS_i
        .type           _Z18reverseArraySharedPfS_i,@function
        .size           _Z18reverseArraySharedPfS_i,(.L_x_15 - _Z18reverseArraySharedPfS_i)
        .other          _Z18reverseArraySharedPfS_i,@"STO_CUDA_ENTRY STV_DEFAULT"
_Z18reverseArraySharedPfS_i:
.text._Z18reverseArraySharedPfS_i:
[----:B------:R-:W-:Y:S01]  /*0000*/  LDC R1, c[0x0][0x37c] ;  /* 0x0000df00ff017b82 */ /* 0x000fe20000000800 */
[----:B------:R-:W0:Y:S07]  /*0010*/  S2R R10, SR_TID.X ;  /* 0x00000000000a7919 */ /* 0x000e2e0000002100 */
[----:B------:R-:W0:Y:S01]  /*0020*/  S2UR UR4, SR_CTAID.X ;  /* 0x00000000000479c3 */ /* 0x000e220000002500 */
[----:B------:R-:W1:Y:S07]  /*0030*/  LDCU UR5, c[0x0][0x390] ;  /* 0x00007200ff0577ac */ /* 0x000e6e0008000800 */
[----:B------:R-:W0:Y:S02]  /*0040*/  LDC R12, c[0x0][0x360] ;  /* 0x0000d800ff0c7b82 */ /* 0x000e240000000800 */
[----:B0-----:R-:W-:-:S05]  /*0050*/  IMAD R0, R12, UR4, R10 ;  /* 0x000000040c007c24 */ /* 0x001fca000f8e020a */
[----:B-1----:R-:W-:-:S13]  /*0060*/  ISETP.GE.AND P0, PT, R0, UR5, PT ;  /* 0x0000000500007c0c */ /* 0x002fda000bf06270 */
[----:B------:R-:W-:Y:S05]  /*0070*/  @P0 EXIT ;  /* 0x000000000000094d */ /* 0x000fea0003800000 */
[----:B------:R-:W0:Y:S01]  /*0080*/  I2F.U32.RP R6, R12 ;  /* 0x0000000c00067306 */ /* 0x000e220000209000 */
[----:B------:R-:W-:Y:S02]  /*0090*/  LOP3.LUT R4, RZ, R0, RZ, 0x33, !PT ;  /* 0x00000000ff047212 */ /* 0x000fe400078e33ff */
[----:B------:R-:W-:-:S05]  /*00a0*/  ISETP.NE.U32.AND P2, PT, R12, RZ, PT ;  /* 0x000000ff0c00720c */ /* 0x000fca0003f45070 */
[----:B0-----:R-:W0:Y:S02]  /*00b0*/  MUFU.RCP R6, R6 ;  /* 0x0000000600067308 */ /* 0x001e240000001000 */
[----:B0-----:R-:W-:-:S06]  /*00c0*/  VIADD R2, R6, 0xffffffe ;  /* 0x0ffffffe06027836 */ /* 0x001fcc0000000000 */
[----:B------:R0:W1:Y:S02]  /*00d0*/  F2I.FTZ.U32.TRUNC.NTZ R3, R2 ;  /* 0x0000000200037305 */ /* 0x000064000021f000 */
[----:B0-----:R-:W-:Y:S01]  /*00e0*/  IMAD.MOV.U32 R2, RZ, RZ, RZ ;  /* 0x000000ffff027224 */ /* 0x001fe200078e00ff */
[----:B-1----:R-:W-:-:S05]  /*00f0*/  IADD3 R5, PT, PT, RZ, -R3, RZ ;  /* 0x80000003ff057210 */ /* 0x002fca0007ffe0ff */
[----:B------:R-:W-:-:S04]  /*0100*/  IMAD R5, R5, R12, RZ ;  /* 0x0000000c05057224 */ /* 0x000fc800078e02ff */
[----:B------:R-:W-:Y:S01]  /*0110*/  IMAD.HI.U32 R8, R3, R5, R2 ;  /* 0x0000000503087227 */ /* 0x000fe200078e0002 */
[----:B------:R-:W-:-:S05]  /*0120*/  IADD3 R5, PT, PT, R4, UR5, RZ ;  /* 0x0000000504057c10 */ /* 0x000fca000fffe0ff */
[----:B------:R-:W-:-:S04]  /*0130*/  IMAD.HI.U32 R8, R8, R5, RZ ;  /* 0x0000000508087227 */ /* 0x000fc800078e00ff */
[----:B------:R-:W-:-:S04]  /*0140*/  IMAD.MOV R3, RZ, RZ, -R8 ;  /* 0x000000ffff037224 */ /* 0x000fc800078e0a08 */
[----:B------:R-:W-:-:S05]  /*0150*/  IMAD R3, R12, R3, R5 ;  /* 0x000000030c037224 */ /* 0x000fca00078e0205 */
[----:B------:R-:W-:-:S13]  /*0160*/  ISETP.GE.U32.AND P0, PT, R3, R12, PT ;  /* 0x0000000c0300720c */ /* 0x000fda0003f06070 */
[----:B------:R-:W-:Y:S01]  /*0170*/  @P0 IADD3 R3, PT, PT, R3, -R12, RZ ;  /* 0x8000000c03030210 */ /* 0x000fe20007ffe0ff */
[----:B------:R-:W-:-:S03]  /*0180*/  @P0 VIADD R8, R8, 0x1 ;  /* 0x0000000108080836 */ /* 0x000fc60000000000 */
[----:B------:R-:W-:-:S13]  /*0190*/  ISETP.GE.U32.AND P1, PT, R3, R12, PT ;  /* 0x0000000c0300720c */ /* 0x000fda0003f26070 */
[----:B------:R-:W-:Y:S02]  /*01a0*/  @P1 IADD3 R8, PT, PT, R8, 0x1, RZ ;  /* 0x0000000108081810 */ /* 0x000fe40007ffe0ff */
[----:B------:R-:W-:-:S04]  /*01b0*/  @!P2 LOP3.LUT R8, RZ, R12, RZ, 0x33, !PT ;  /* 0x0000000cff08a212 */ /* 0x000fc800078e33ff */
[----:B------:R-:W-:Y:S01]  /*01c0*/  ISETP.NE.AND P0, PT, R8, UR4, PT ;  /* 0x0000000408007c0c */ /* 0x000fe2000bf05270 */
[----:B------:R-:W0:-:S12]  /*01d0*/  LDCU.64 UR4, c[0x0][0x358] ;  /* 0x00006b00ff0477ac */ /* 0x000e180008000a00 */
[----:B------:R-:W-:Y:S05]  /*01e0*/  @P0 BRA `(.L_x_10) ;  /* 0x0000000000480947 */ /* 0x000fea0003800000 */
[----:B------:R-:W1:Y:S02]  /*01f0*/  LDC.64 R2, c[0x0][0x380] ;  /* 0x0000e000ff027b82 */ /* 0x000e640000000a00 */
[----:B-1----:R-:W-:-:S05]  /*0200*/  IMAD.WIDE R2, R0, 0x4, R2 ;  /* 0x0000000400027825 */ /* 0x002fca00078e0202 */
[----:B0-----:R0:W2:Y:S01]  /*0210*/  LDG.E R4, desc[UR4][R2.64] ;  /* 0x0000000402047981 */ /* 0x0010a2000c1e1900 */
[----:B------:R-:W-:Y:S01]  /*0220*/  MOV R5, 0x400 ;  /* 0x0000040000057802 */ /* 0x000fe20000000f00 */
[----:B------:R-:W-:Y:S05]  /*0230*/  WARPSYNC.ALL ;  /* 0x0000000000007948 */ /* 0x000fea0003800000 */
[----:B------:R-:W1:Y:S01]  /*0240*/  S2R R8, SR_CgaCtaId ;  /* 0x0000000000087919 */ /* 0x000e620000008800 */
[----:B------:R-:W-:Y:S01]  /*0250*/  LOP3.LUT R6, RZ, R10, RZ, 0x33, !PT ;  /* 0x0000000aff067212 */ /* 0x000fe200078e33ff */
[----:B0-----:R-:W0:Y:S04]  /*0260*/  LDC.64 R2, c[0x0][0x388] ;  /* 0x0000e200ff027b82 */ /* 0x001e280000000a00 */
[----:B------:R-:W-:-:S02]  /*0270*/  IMAD.IADD R6, R6, 0x1, R12 ;  /* 0x0000000106067824 */ /* 0x000fc400078e020c */
[----:B0-----:R-:W-:Y:S01]  /*0280*/  IMAD.WIDE R2, R0, 0x4, R2 ;  /* 0x0000000400027825 */ /* 0x001fe200078e0202 */
[----:B-1----:R-:W-:-:S04]  /*0290*/  LEA R5, R8, R5, 0x18 ;  /* 0x0000000508057211 */ /* 0x002fc800078ec0ff */
[----:B------:R-:W-:Y:S01]  /*02a0*/  LEA R7, R10, R5, 0x2 ;  /* 0x000000050a077211 */ /* 0x000fe200078e10ff */
[----:B------:R-:W-:-:S04]  /*02b0*/  IMAD R6, R6, 0x4, R5 ;  /* 0x0000000406067824 */ /* 0x000fc800078e0205 */
[----:B--2---:R-:W-:Y:S01]  /*02c0*/  STS [R7], R4 ;  /* 0x0000000407007388 */ /* 0x004fe20000000800 */
[----:B------:R-:W-:Y:S06]  /*02d0*/  BAR.SYNC.DEFER_BLOCKING 0x0 ;  /* 0x0000000000007b1d */ /* 0x000fec0000010000 */
[----:B------:R-:W0:Y:S04]  /*02e0*/  LDS R5, [R6] ;  /* 0x0000000006057984 */ /* 0x000e280000000800 */
[----:B0-----:R-:W-:Y:S01]  /*02f0*/  STG.E desc[UR4][R2.64], R5 ;  /* 0x0000000502007986 */ /* 0x001fe2000c101904 */
[----:B------:R-:W-:Y:S05]  /*0300*/  EXIT ;  /* 0x000000000000794d */ /* 0x000fea0003800000 */
.L_x_10:
[----:B------:R-:W1:Y:S02]  /*0310*/  LDC.64 R2, c[0x0][0x380] ;  /* 0x0000e000ff027b82 */ /* 0x000e640000000a00 */
[----:B-1----:R-:W-:-:S06]  /*0320*/  IMAD.WIDE R2, R5, 0x4, R2 ;  /* 0x0000000405027825 */ /* 0x002fcc00078e0202 */
[----:B------:R-:W1:Y:S01]  /*0330*/  LDC.64 R4, c[0x0][0x388] ;  /* 0x0000e200ff047b82 */ /* 0x000e620000000a00 */
[----:B0-----:R-:W2:Y:S01]  /*0340*/  LDG.E R3, desc[UR4][R2.64] ;  /* 0x0000000402037981 */ /* 0x001ea2000c1e1900 */
[----:B-1----:R-:W-:-:S05]  /*0350*/  IMAD.WIDE R4, R0, 0x4, R4 ;  /* 0x0000000400047825 */ /* 0x002fca00078e0204 */
[----:B--2---:R-:W-:Y:S01]  /*0360*/  STG.E desc[UR4][R4.64], R3 ;  /* 0x0000000304007986 */ /* 0x004fe2000c101904 */
[----:B------:R-:W-:Y:S05]  /*0370*/  EXIT ;  /* 0x000000000000794d */ /* 0x000fea0003800000 */
.L_x_11:
        /* <DEDUP_REMOVED lines=16> */
.L_x_15:


//--------------------- .text._Z18reverseArrayGlobalPfS_i --------------------------
	.section	.text._Z18reverseArrayGlobalPfS_i,"ax",@progbits
	.align	128
        .global         _Z18reverseArrayGlobalPfS_i
        .type           _Z18reverseArrayGlobalPfS_i,@function
        .size           _Z18reverseArrayGlobalPfS_i,(.L_x_16 - _Z18reverseArrayGlobalPfS_i)
        .other          _Z18reverseArrayGlobalPfS_i,@"STO_CUDA_ENTRY STV_DEFAULT"
_Z18reverseArrayGlobalPfS_i:
.text._Z18reverseArrayGlobalPfS_i:
        /* <DEDUP_REMOVED lines=8> */
[----:B------:R-:W0:Y:S01]  /*0080*/  LDC.64 R2, c[0x0][0x380] ;  /* 0x0000e000ff027b82 */ /* 0x000e220000000a00 */
[----:B------:R-:W1:Y:S01]  /*0090*/  LDCU.64 UR4, c[0x0][0x358] ;  /* 0x00006b00ff0477ac */ /* 0x000e620008000a00 */
[----:B------:R-:W-:-:S04]  /*00a0*/  LOP3.LUT R0, RZ, R7, RZ, 0x33, !PT ;  /* 0x00000007ff007212 */ /* 0x000fc800078e33ff */
[----:B------:R-:W-:-:S05]  /*00b0*/  IADD3 R5, PT, PT, R0, UR6, RZ ;  /* 0x0000000600057c10 */ /* 0x000fca000fffe0ff */
[----:B0-----:R-:W-:Y:S02]  /*00c0*/  IMAD.WIDE R2, R5, 0x4, R2 ;  /* 0x0000000405027825 */ /* 0x001fe400078e0202 */
[----:B------:R-:W0:Y:S04]  /*00d0*/  LDC.64 R4, c[0x0][0x388] ;  /* 0x0000e200ff047b82 */ /* 0x000e280000000a00 */
[----:B-1----:R-:W2:Y:S01]  /*00e0*/  LDG.E R3, desc[UR4][R2.64] ;  /* 0x0000000402037981 */ /* 0x002ea2000c1e1900 */
[----:B0-----:R-:W-:-:S05]  /*00f0*/  IMAD.WIDE R4, R7, 0x4, R4 ;  /* 0x0000000407047825 */ /* 0x001fca00078e0204 */
[----:B--2---:R-:W-:Y:S01]  /*0100*/  STG.E desc[UR4][R4.64], R3 ;  /* 0x0000000304007986 */ /* 0x004fe2000c101904 */
[----:B------:R-:W-:Y:S05]  /*0110*/  EXIT ;  /* 0x000000000000794d */ /* 0x000fea0003800000 */
.L_x_12:
        /* <DEDUP_REMOVED lines=14> */
.L_x_16:


//--------------------- .nv.shared._Z18sumReductionSharedPfS_i --------------------------
	.section	.nv.shared._Z18sumReductionSharedPfS_i,"aw",@nobits
	.sectionflags	@""
	.align	4
.nv.shared._Z18sumReductionSharedPfS_i:
	.zero		2048


//--------------------- .nv.shared.reserved.0     --------------------------
	.section	.nv.shared.reserved.0,"aw",@nobits
	.weak		__nv_reservedSMEM_offset_0_alias
	.size		__nv_reservedSMEM_offset_0_alias, 0, 64
	.other		__nv_reservedSMEM_offset_0_alias,@"STO_CUDA_RESERVED_SHARED STV_DEFAULT"
__nv_reservedSMEM_offset_0_alias:
	.zero		0
	.zero		64


//--------------------- .nv.shared._Z18reverseArraySharedPfS_i --------------------------
	.section	.nv.shared._Z18reverseArraySharedPfS_i,"aw",@nobits
	.sectionflags	@""
	.align	4
.nv.shared._Z18reverseArraySharedPfS_i:
	.zero		2048


//--------------------- .nv.constant0._Z18sumReductionSharedPfS_i --------------------------
	.section	.nv.constant0._Z18sumReductionSharedPfS_i,"a",@progbits
	.sectionflags	@""
	.align	4
.nv.constant0._Z18sumReductionSharedPfS_i:
	.zero		916


//--------------------- .nv.constant0._Z18sumReductionGlobalPfS_i --------------------------
	.section	.nv.constant0._Z18sumReductionGlobalPfS_i,"a",@progbits
	.sectionflags	@""
	.align	4
.nv.constant0._Z18sumReductionGlobalPfS_i:
	.zero		916


//--------------------- .nv.constant0._Z18reverseArraySharedPfS_i --------------------------
	.section	.nv.constant0._Z18reverseArraySharedPfS_i,"a",@progbits
	.sectionflags	@""
	.align	4
.nv.constant0._Z18reverseArraySharedPfS_i:
	.zero		916


//--------------------- .nv.constant0._Z18reverseArrayGlobalPfS_i --------------------------
	.section	.nv.constant0._Z18reverseArrayGlobalPfS_i,"a",@progbits
	.sectionflags	@""
	.align	4
.nv.constant0._Z18reverseArrayGlobalPfS_i:
	.zero		916


//--------------------- SYMBOLS --------------------------

	.type		.nv.reservedSmem.offset0,@object
	.size		.nv.reservedSmem.offset0,0x4
	.type		.nv.reservedSmem.cap,@object
	.size		.nv.reservedSmem.cap,0x4
